//
// Generated by NVIDIA NVVM Compiler
//
// Compiler Build ID: CL-36424714
// Cuda compilation tools, release 13.0, V13.0.88
// Based on NVVM 20.0.0
//

.version 9.0
.target sm_100
.address_size 64

	// .globl	_Z4tanhPfi

.visible .entry _Z4tanhPfi(
	.param .u64 .ptr .align 1 _Z4tanhPfi_param_0,
	.param .u32 _Z4tanhPfi_param_1
)
{
	.reg .pred 	%p<4>;
	.reg .b32 	%r<6>;
	.reg .b32 	%f<17>;
	.reg .b64 	%rd<5>;

	ld.param.u64 	%rd1, [_Z4tanhPfi_param_0];
	ld.param.u32 	%r2, [_Z4tanhPfi_param_1];
	mov.u32 	%r3, %ctaid.x;
	mov.u32 	%r4, %ntid.x;
	mov.u32 	%r5, %tid.x;
	mad.lo.s32 	%r1, %r3, %r4, %r5;
	setp.ge.s32 	%p1, %r1, %r2;
	@%p1 bra 	$L__BB0_2;
	cvta.to.global.u64 	%rd2, %rd1;
	mul.wide.s32 	%rd3, %r1, 4;
	add.s64 	%rd4, %rd2, %rd3;
	ld.global.f32 	%f1, [%rd4];
	abs.f32 	%f2, %f1;
	mul.f32 	%f3, %f2, 0f4038AA3B;
	ex2.approx.ftz.f32 	%f4, %f3;
	add.f32 	%f5, %f4, 0f3F800000;
	rcp.approx.ftz.f32 	%f6, %f5;
	fma.rn.f32 	%f7, %f6, 0fC0000000, 0f3F800000;
	setp.ge.f32 	%p2, %f2, 0f41102CB4;
	selp.f32 	%f8, 0f3F800000, %f7, %p2;
	copysign.f32 	%f9, %f1, %f8;
	mul.f32 	%f10, %f1, %f1;
	fma.rn.f32 	%f11, %f10, 0f3C80F082, 0fBD563CAE;
	fma.rn.f32 	%f12, %f11, %f10, 0f3E085941;
	fma.rn.f32 	%f13, %f12, %f10, 0fBEAAA9ED;
	fma.rn.f32 	%f14, %f13, %f10, 0f00000000;
	fma.rn.f32 	%f15, %f14, %f1, %f1;
	setp.ge.f32 	%p3, %f2, 0f3F19999A;
	selp.f32 	%f16, %f9, %f15, %p3;
	st.global.f32 	[%rd4], %f16;
$L__BB0_2:
	ret;

}
	// .globl	_Z7sigmoidPfS_i
.visible .entry _Z7sigmoidPfS_i(
	.param .u64 .ptr .align 1 _Z7sigmoidPfS_i_param_0,
	.param .u64 .ptr .align 1 _Z7sigmoidPfS_i_param_1,
	.param .u32 _Z7sigmoidPfS_i_param_2
)
{
	.reg .pred 	%p<2>;
	.reg .b32 	%r<8>;
	.reg .b32 	%f<15>;
	.reg .b64 	%rd<8>;

	ld.param.u64 	%rd1, [_Z7sigmoidPfS_i_param_0];
	ld.param.u64 	%rd2, [_Z7sigmoidPfS_i_param_1];
	ld.param.u32 	%r2, [_Z7sigmoidPfS_i_param_2];
	mov.u32 	%r3, %ctaid.x;
	mov.u32 	%r4, %ntid.x;
	mov.u32 	%r5, %tid.x;
	mad.lo.s32 	%r1, %r3, %r4, %r5;
	setp.ge.s32 	%p1, %r1, %r2;
	@%p1 bra 	$L__BB1_2;
	cvta.to.global.u64 	%rd3, %rd1;
	cvta.to.global.u64 	%rd4, %rd2;
	mul.wide.s32 	%rd5, %r1, 4;
	add.s64 	%rd6, %rd3, %rd5;
	ld.global.f32 	%f1, [%rd6];
	fma.rn.f32 	%f2, %f1, 0fBBBB989D, 0f3F000000;
	cvt.sat.f32.f32 	%f3, %f2;
	mov.f32 	%f4, 0f4B400001;
	mov.f32 	%f5, 0f437C0000;
	fma.rm.f32 	%f6, %f3, %f5, %f4;
	add.f32 	%f7, %f6, 0fCB40007F;
	neg.f32 	%f8, %f7;
	fma.rn.f32 	%f9, %f1, 0fBFB8AA3B, %f8;
	fma.rn.f32 	%f10, %f1, 0fB2A57060, %f9;
	mov.b32 	%r6, %f6;
	shl.b32 	%r7, %r6, 23;
	mov.b32 	%f11, %r7;
	ex2.approx.ftz.f32 	%f12, %f10;
	fma.rn.f32 	%f13, %f12, %f11, 0f3F800000;
	rcp.rn.f32 	%f14, %f13;
	add.s64 	%rd7, %rd4, %rd5;
	st.global.f32 	[%rd7], %f14;
$L__BB1_2:
	ret;

}


// ===== COMPILED SASS (sm_100) =====

	.target	sm_100

	.elftype	@"ET_EXEC"


//--------------------- .note.nv.tkinfo           --------------------------
	.section	.note.nv.tkinfo,"",@"SHT_NOTE"
	.sectionflags	@"SHF_NOTE_NV_TKINFO"
	.tkinfo
        /*0018*/ 	.word	0x00000002
        /*0030*/ 	.string	""
        /*0030*/ 	.string	"ptxas"
        /*0030*/ 	.string	"Cuda compilation tools, release 13.0, V13.0.88"
        /*0030*/ 	.string	"Build cuda_13.0.r13.0/compiler.36424714_0"
        /*0030*/ 	.string	"-arch sm_100 -m 64 "



//--------------------- .note.nv.cuinfo           --------------------------
	.section	.note.nv.cuinfo,"",@"SHT_NOTE"
	.sectionflags	@"SHF_NOTE_NV_CUINFO"
        /*0018*/ 	.short	0x0002
        /*001a*/ 	.short	0x0064
        /*001c*/ 	.short	0x0082
	.zero		2


//--------------------- .nv.info                  --------------------------
	.section	.nv.info,"",@"SHT_CUDA_INFO"
	.align	4


	//----- nvinfo : EIATTR_REGCOUNT
	.align		4
        /*0000*/ 	.byte	0x04, 0x2f
        /*0002*/ 	.short	(.L_1 - .L_0)
	.align		4
.L_0:
        /*0004*/ 	.word	index@(_Z4tanhPfi)
        /*0008*/ 	.word	0x0000000c


	//----- nvinfo : EIATTR_FRAME_SIZE
	.align		4
.L_1:
        /*000c*/ 	.byte	0x04, 0x11
        /*000e*/ 	.short	(.L_3 - .L_2)
	.align		4
.L_2:
        /*0010*/ 	.word	index@(_Z4tanhPfi)
        /*0014*/ 	.word	0x00000000


	//----- nvinfo : EIATTR_REGCOUNT
	.align		4
.L_3:
        /*0018*/ 	.byte	0x04, 0x2f
        /*001a*/ 	.short	(.L_5 - .L_4)
	.align		4
.L_4:
        /*001c*/ 	.word	index@(_Z7sigmoidPfS_i)
        /*0020*/ 	.word	0x0000000e


	//----- nvinfo : EIATTR_FRAME_SIZE
	.align		4
.L_5:
        /*0024*/ 	.byte	0x04, 0x11
        /*0026*/ 	.short	(.L_7 - .L_6)
	.align		4
.L_6:
        /*0028*/ 	.word	index@($__internal_0_$__cuda_sm20_rcp_rn_f32_slowpath)
        /*002c*/ 	.word	0x00000000


	//----- nvinfo : EIATTR_FRAME_SIZE
	.align		4
.L_7:
        /*0030*/ 	.byte	0x04, 0x11
        /*0032*/ 	.short	(.L_9 - .L_8)
	.align		4
.L_8:
        /*0034*/ 	.word	index@(_Z7sigmoidPfS_i)
        /*0038*/ 	.word	0x00000000


	//----- nvinfo : EIATTR_MIN_STACK_SIZE
	.align		4
.L_9:
        /*003c*/ 	.byte	0x04, 0x12
        /*003e*/ 	.short	(.L_11 - .L_10)
	.align		4
.L_10:
        /*0040*/ 	.word	index@(_Z7sigmoidPfS_i)
        /*0044*/ 	.word	0x00000000


	//----- nvinfo : EIATTR_MIN_STACK_SIZE
	.align		4
.L_11:
        /*0048*/ 	.byte	0x04, 0x12
        /*004a*/ 	.short	(.L_13 - .L_12)
	.align		4
.L_12:
        /*004c*/ 	.word	index@(_Z4tanhPfi)
        /*0050*/ 	.word	0x00000000
.L_13:


//--------------------- .nv.compat                --------------------------
	.section	.nv.compat,"",@"SHT_CUDA_COMPAT_INFO"
	.align	4
        /*0000*/ 	.byte	0x02, 0x09, 0x00, 0x00, 0x02, 0x02, 0x01, 0x00, 0x02, 0x05, 0x05, 0x00, 0x03, 0x07, 0x01, 0x01
        /*0010*/ 	.byte	0x02, 0x03, 0x00, 0x00, 0x02, 0x06, 0x01, 0x00, 0x04, 0x0b, 0x08, 0x00, 0x01, 0x00, 0x00, 0x00
        /*0020*/ 	.byte	0x00, 0x00, 0x00, 0x00


//--------------------- .nv.info._Z7sigmoidPfS_i  --------------------------
	.section	.nv.info._Z7sigmoidPfS_i,"",@"SHT_CUDA_INFO"
	.sectionflags	@""
	.align	4


	//----- nvinfo : EIATTR_CUDA_API_VERSION
	.align		4
        /*0000*/ 	.byte	0x04, 0x37
        /*0002*/ 	.short	(.L_15 - .L_14)
.L_14:
        /*0004*/ 	.word	0x00000082


	//----- nvinfo : EIATTR_KPARAM_INFO
	.align		4
.L_15:
        /*0008*/ 	.byte	0x04, 0x17
        /*000a*/ 	.short	(.L_17 - .L_16)
.L_16:
        /*000c*/ 	.word	0x00000000
        /*0010*/ 	.short	0x0002
        /*0012*/ 	.short	0x0010
        /*0014*/ 	.byte	0x00, 0xf0, 0x11, 0x00


	//----- nvinfo : EIATTR_KPARAM_INFO
	.align		4
.L_17:
        /*0018*/ 	.byte	0x04, 0x17
        /*001a*/ 	.short	(.L_19 - .L_18)
.L_18:
        /*001c*/ 	.word	0x00000000
        /*0020*/ 	.short	0x0001
        /*0022*/ 	.short	0x0008
        /*0024*/ 	.byte	0x00, 0xf5, 0x21, 0x00


	//----- nvinfo : EIATTR_KPARAM_INFO
	.align		4
.L_19:
        /*0028*/ 	.byte	0x04, 0x17
        /*002a*/ 	.short	(.L_21 - .L_20)
.L_20:
        /*002c*/ 	.word	0x00000000
        /*0030*/ 	.short	0x0000
        /*0032*/ 	.short	0x0000
        /*0034*/ 	.byte	0x00, 0xf5, 0x21, 0x00


	//----- nvinfo : EIATTR_SPARSE_MMA_MASK
	.align		4
.L_21:
        /*0038*/ 	.byte	0x03, 0x50
        /*003a*/ 	.short	0x0000


	//----- nvinfo : EIATTR_MAXREG_COUNT
	.align		4
        /*003c*/ 	.byte	0x03, 0x1b
        /*003e*/ 	.short	0x00ff


	//----- nvinfo : EIATTR_MERCURY_ISA_VERSION
	.align		4
        /*0040*/ 	.byte	0x03, 0x5f
        /*0042*/ 	.short	0x0101


	//----- nvinfo : EIATTR_VRC_CTA_INIT_COUNT
	.align		4
        /*0044*/ 	.byte	0x02, 0x4a
	.zero		1
	.zero		1


	//----- nvinfo : EIATTR_EXIT_INSTR_OFFSETS
	.align		4
        /*0048*/ 	.byte	0x04, 0x1c
        /*004a*/ 	.short	(.L_23 - .L_22)


	//   ....[0]....
.L_22:
        /*004c*/ 	.word	0x00000070


	//   ....[1]....
        /*0050*/ 	.word	0x00000260


	//----- nvinfo : EIATTR_CRS_STACK_SIZE
	.align		4
.L_23:
        /*0054*/ 	.byte	0x04, 0x1e
        /*0056*/ 	.short	(.L_25 - .L_24)
.L_24:
        /*0058*/ 	.word	0x00000000


	//----- nvinfo : EIATTR_CBANK_PARAM_SIZE
	.align		4
.L_25:
        /*005c*/ 	.byte	0x03, 0x19
        /*005e*/ 	.short	0x0014


	//----- nvinfo : EIATTR_PARAM_CBANK
	.align		4
        /*0060*/ 	.byte	0x04, 0x0a
        /*0062*/ 	.short	(.L_27 - .L_26)
	.align		4
.L_26:
        /*0064*/ 	.word	index@(.nv.constant0._Z7sigmoidPfS_i)
        /*0068*/ 	.short	0x0380
        /*006a*/ 	.short	0x0014


	//----- nvinfo : EIATTR_SW_WAR
	.align		4
.L_27:
        /*006c*/ 	.byte	0x04, 0x36
        /*006e*/ 	.short	(.L_29 - .L_28)
.L_28:
        /*0070*/ 	.word	0x00000008
.L_29:


//--------------------- .nv.info._Z4tanhPfi       --------------------------
	.section	.nv.info._Z4tanhPfi,"",@"SHT_CUDA_INFO"
	.sectionflags	@""
	.align	4


	//----- nvinfo : EIATTR_CUDA_API_VERSION
	.align		4
        /*0000*/ 	.byte	0x04, 0x37
        /*0002*/ 	.short	(.L_31 - .L_30)
.L_30:
        /*0004*/ 	.word	0x00000082


	//----- nvinfo : EIATTR_KPARAM_INFO
	.align		4
.L_31:
        /*0008*/ 	.byte	0x04, 0x17
        /*000a*/ 	.short	(.L_33 - .L_32)
.L_32:
        /*000c*/ 	.word	0x00000000
        /*0010*/ 	.short	0x0001
        /*0012*/ 	.short	0x0008
        /*0014*/ 	.byte	0x00, 0xf0, 0x11, 0x00


	//----- nvinfo : EIATTR_KPARAM_INFO
	.align		4
.L_33:
        /*0018*/ 	.byte	0x04, 0x17
        /*001a*/ 	.short	(.L_35 - .L_34)
.L_34:
        /*001c*/ 	.word	0x00000000
        /*0020*/ 	.short	0x0000
        /*0022*/ 	.short	0x0000
        /*0024*/ 	.byte	0x00, 0xf5, 0x21, 0x00


	//----- nvinfo : EIATTR_SPARSE_MMA_MASK
	.align		4
.L_35:
        /*0028*/ 	.byte	0x03, 0x50
        /*002a*/ 	.short	0x0000


	//----- nvinfo : EIATTR_MAXREG_COUNT
	.align		4
        /*002c*/ 	.byte	0x03, 0x1b
        /*002e*/ 	.short	0x00ff


	//----- nvinfo : EIATTR_MERCURY_ISA_VERSION
	.align		4
        /*0030*/ 	.byte	0x03, 0x5f
        /*0032*/ 	.short	0x0101


	//----- nvinfo : EIATTR_VRC_CTA_INIT_COUNT
	.align		4
        /*0034*/ 	.byte	0x02, 0x4a
	.zero		1
	.zero		1


	//----- nvinfo : EIATTR_EXIT_INSTR_OFFSETS
	.align		4
        /*0038*/ 	.byte	0x04, 0x1c
        /*003a*/ 	.short	(.L_37 - .L_36)


	//   ....[0]....
.L_36:
        /*003c*/ 	.word	0x00000070


	//   ....[1]....
        /*0040*/ 	.word	0x000001e0


	//----- nvinfo : EIATTR_CBANK_PARAM_SIZE
	.align		4
.L_37:
        /*0044*/ 	.byte	0x03, 0x19
        /*0046*/ 	.short	0x000c


	//----- nvinfo : EIATTR_PARAM_CBANK
	.align		4
        /*0048*/ 	.byte	0x04, 0x0a
        /*004a*/ 	.short	(.L_39 - .L_38)
	.align		4
.L_38:
        /*004c*/ 	.word	index@(.nv.constant0._Z4tanhPfi)
        /*0050*/ 	.short	0x0380
        /*0052*/ 	.short	0x000c


	//----- nvinfo : EIATTR_SW_WAR
	.align		4
.L_39:
        /*0054*/ 	.byte	0x04, 0x36
        /*0056*/ 	.short	(.L_41 - .L_40)
.L_40:
        /*0058*/ 	.word	0x00000008
.L_41:


//--------------------- .nv.callgraph             --------------------------
	.section	.nv.callgraph,"",@"SHT_CUDA_CALLGRAPH"
	.align	4
	.sectionentsize	8
	.align		4
        /*0000*/ 	.word	0x00000000
	.align		4
        /*0004*/ 	.word	0xffffffff
	.align		4
        /*0008*/ 	.word	0x00000000
	.align		4
        /*000c*/ 	.word	0xfffffffe
	.align		4
        /*0010*/ 	.word	0x00000000
	.align		4
        /*0014*/ 	.word	0xfffffffd
	.align		4
        /*0018*/ 	.word	0x00000000
	.align		4
        /*001c*/ 	.word	0xfffffffc


//--------------------- .text._Z7sigmoidPfS_i     --------------------------
	.section	.text._Z7sigmoidPfS_i,"ax",@progbits
	.align	128
        .global         _Z7sigmoidPfS_i
        .type           _Z7sigmoidPfS_i,@function
        .size           _Z7sigmoidPfS_i,(.L_x_9 - _Z7sigmoidPfS_i)
        .other          _Z7sigmoidPfS_i,@"STO_CUDA_ENTRY STV_DEFAULT"
_Z7sigmoidPfS_i:
.text._Z7sigmoidPfS_i:
[----:B------:R-:W-:Y:S01]  /*0000*/  LDC R1, c[0x0][0x37c] ;  /* 0x0000df00ff017b82 */ /* 0x000fe20000000800 */
[----:B------:R-:W0:Y:S07]  /*0010*/  S2R R0, SR_TID.X ;  /* 0x0000000000007919 */ /* 0x000e2e0000002100 */
[----:B------:R-:W0:Y:S01]  /*0020*/  S2UR UR4, SR_CTAID.X ;  /* 0x00000000000479c3 */ /* 0x000e220000002500 */
[----:B------:R-:W1:Y:S07]  /*0030*/  LDCU UR5, c[0x0][0x390] ;  /* 0x00007200ff0577ac */ /* 0x000e6e0008000800 */
[----:B------:R-:W0:Y:S02]  /*0040*/  LDC R3, c[0x0][0x360] ;  /* 0x0000d800ff037b82 */ /* 0x000e240000000800 */
[----:B0-----:R-:W-:-:S05]  /*0050*/  IMAD R3, R3, UR4, R0 ;  /* 0x0000000403037c24 */ /* 0x001fca000f8e0200 */
[----:B-1----:R-:W-:-:S13]  /*0060*/  ISETP.GE.AND P0, PT, R3, UR5, PT ;  /* 0x0000000503007c0c */ /* 0x002fda000bf06270 */
[----:B------:R-:W-:Y:S05]  /*0070*/  @P0 EXIT ;  /* 0x000000000000094d */ /* 0x000fea0003800000 */
[----:B------:R-:W0:Y:S01]  /*0080*/  LDC.64 R4, c[0x0][0x380] ;  /* 0x0000e000ff047b82 */ /* 0x000e220000000a00 */
[----:B------:R-:W1:Y:S01]  /*0090*/  LDCU.64 UR4, c[0x0][0x358] ;  /* 0x00006b00ff0477ac */ /* 0x000e620008000a00 */
[----:B0-----:R-:W-:-:S06]  /*00a0*/  IMAD.WIDE R4, R3, 0x4, R4 ;  /* 0x0000000403047825 */ /* 0x001fcc00078e0204 */
[----:B-1----:R-:W2:Y:S01]  /*00b0*/  LDG.E R4, desc[UR4][R4.64] ;  /* 0x0000000404047981 */ /* 0x002ea2000c1e1900 */
[----:B------:R-:W-:Y:S01]  /*00c0*/  IMAD.MOV.U32 R7, RZ, RZ, 0x3bbb989d ;  /* 0x3bbb989dff077424 */ /* 0x000fe200078e00ff */
[----:B------:R-:W-:Y:S01]  /*00d0*/  BSSY.RECONVERGENT B0, `(.L_x_0) ;  /* 0x0000015000007945 */ /* 0x000fe20003800200 */
[----:B------:R-:W-:Y:S02]  /*00e0*/  IMAD.MOV.U32 R9, RZ, RZ, 0x437c0000 ;  /* 0x437c0000ff097424 */ /* 0x000fe400078e00ff */
[----:B--2---:R-:W-:-:S04]  /*00f0*/  FFMA.SAT R0, R4, -R7, 0.5 ;  /* 0x3f00000004007423 */ /* 0x004fc80000002807 */
[----:B------:R-:W-:-:S04]  /*0100*/  FFMA.RM R0, R0, R9, 12582913 ;  /* 0x4b40000100007423 */ /* 0x000fc80000004009 */
[C---:B------:R-:W-:Y:S01]  /*0110*/  FADD R7, R0.reuse, -12583039 ;  /* 0xcb40007f00077421 */ /* 0x040fe20000000000 */
[----:B------:R-:W-:-:S03]  /*0120*/  SHF.L.U32 R0, R0, 0x17, RZ ;  /* 0x0000001700007819 */ /* 0x000fc600000006ff */
[----:B------:R-:W-:-:S04]  /*0130*/  FFMA R7, R4, -1.4426950216293334961, -R7 ;  /* 0xbfb8aa3b04077823 */ /* 0x000fc80000000807 */
[----:B------:R-:W-:-:S06]  /*0140*/  FFMA R7, R4, -1.925963033500011079e-08, R7 ;  /* 0xb2a5706004077823 */ /* 0x000fcc0000000007 */
[----:B------:R-:W0:Y:S02]  /*0150*/  MUFU.EX2 R7, R7 ;  /* 0x0000000700077308 */ /* 0x000e240000000800 */
[----:B0-----:R-:W-:-:S04]  /*0160*/  FFMA R0, R0, R7, 1 ;  /* 0x3f80000000007423 */ /* 0x001fc80000000007 */
[----:B------:R-:W-:-:S05]  /*0170*/  VIADD R2, R0, 0x1800000 ;  /* 0x0180000000027836 */ /* 0x000fca0000000000 */
[----:B------:R-:W-:-:S04]  /*0180*/  LOP3.LUT R2, R2, 0x7f800000, RZ, 0xc0, !PT ;  /* 0x7f80000002027812 */ /* 0x000fc800078ec0ff */
[----:B------:R-:W-:-:S13]  /*0190*/  ISETP.GT.U32.AND P0, PT, R2, 0x1ffffff, PT ;  /* 0x01ffffff0200780c */ /* 0x000fda0003f04070 */
[----:B------:R-:W-:Y:S05]  /*01a0*/  @P0 BRA `(.L_x_1) ;  /* 0x00000000000c0947 */ /* 0x000fea0003800000 */
[----:B------:R-:W-:-:S07]  /*01b0*/  MOV R4, 0x1d0 ;  /* 0x000001d000047802 */ /* 0x000fce0000000f00 */
[----:B------:R-:W-:Y:S05]  /*01c0*/  CALL.REL.NOINC `($__internal_0_$__cuda_sm20_rcp_rn_f32_slowpath) ;  /* 0x0000000000287944 */ /* 0x000fea0003c00000 */
[----:B------:R-:W-:Y:S05]  /*01d0*/  BRA `(.L_x_2) ;  /* 0x0000000000107947 */ /* 0x000fea0003800000 */
.L_x_1:
[----:B------:R-:W0:Y:S02]  /*01e0*/  MUFU.RCP R7, R0 ;  /* 0x0000000000077308 */ /* 0x000e240000001000 */
[----:B0-----:R-:W-:-:S04]  /*01f0*/  FFMA R2, R0, R7, -1 ;  /* 0xbf80000000027423 */ /* 0x001fc80000000007 */
[----:B------:R-:W-:-:S04]  /*0200*/  FADD.FTZ R2, -R2, -RZ ;  /* 0x800000ff02027221 */ /* 0x000fc80000010100 */
[----:B------:R-:W-:-:S07]  /*0210*/  FFMA R7, R7, R2, R7 ;  /* 0x0000000207077223 */ /* 0x000fce0000000007 */
.L_x_2:
[----:B------:R-:W-:Y:S05]  /*0220*/  BSYNC.RECONVERGENT B0 ;  /* 0x0000000000007941 */ /* 0x000fea0003800200 */
.L_x_0:
[----:B------:R-:W0:Y:S02]  /*0230*/  LDC.64 R4, c[0x0][0x388] ;  /* 0x0000e200ff047b82 */ /* 0x000e240000000a00 */
[----:B0-----:R-:W-:-:S05]  /*0240*/  IMAD.WIDE R2, R3, 0x4, R4 ;  /* 0x0000000403027825 */ /* 0x001fca00078e0204 */
[----:B------:R-:W-:Y:S01]  /*0250*/  STG.E desc[UR4][R2.64], R7 ;  /* 0x0000000702007986 */ /* 0x000fe2000c101904 */
[----:B------:R-:W-:Y:S05]  /*0260*/  EXIT ;  /* 0x000000000000794d */ /* 0x000fea0003800000 */
        .weak           $__internal_0_$__cuda_sm20_rcp_rn_f32_slowpath
        .type           $__internal_0_$__cuda_sm20_rcp_rn_f32_slowpath,@function
        .size           $__internal_0_$__cuda_sm20_rcp_rn_f32_slowpath,(.L_x_9 - $__internal_0_$__cuda_sm20_rcp_rn_f32_slowpath)
$__internal_0_$__cuda_sm20_rcp_rn_f32_slowpath:
[----:B------:R-:W-:Y:S01]  /*0270*/  IMAD.SHL.U32 R2, R0, 0x2, RZ ;  /* 0x0000000200027824 */ /* 0x000fe200078e00ff */
[----:B------:R-:W-:Y:S04]  /*0280*/  BSSY.RECONVERGENT B1, `(.L_x_3) ;  /* 0x0000030000017945 */ /* 0x000fe80003800200 */
[----:B------:R-:W-:-:S04]  /*0290*/  SHF.R.U32.HI R2, RZ, 0x18, R2 ;  /* 0x00000018ff027819 */ /* 0x000fc80000011602 */
[----:B------:R-:W-:-:S13]  /*02a0*/  ISETP.NE.U32.AND P0, PT, R2, RZ, PT ;  /* 0x000000ff0200720c */ /* 0x000fda0003f05070 */
[----:B------:R-:W-:Y:S05]  /*02b0*/  @P0 BRA `(.L_x_4) ;  /* 0x0000000000280947 */ /* 0x000fea0003800000 */
[----:B------:R-:W-:-:S04]  /*02c0*/  SHF.L.U32 R2, R0, 0x1, RZ ;  /* 0x0000000100027819 */ /* 0x000fc800000006ff */
[----:B------:R-:W-:-:S13]  /*02d0*/  ISETP.NE.AND P0, PT, R2, RZ, PT ;  /* 0x000000ff0200720c */ /* 0x000fda0003f05270 */
[----:B------:R-:W-:Y:S01]  /*02e0*/  @P0 FFMA R6, R0, 1.84467440737095516160e+19, RZ ;  /* 0x5f80000000060823 */ /* 0x000fe200000000ff */
[----:B------:R-:W-:Y:S08]  /*02f0*/  @!P0 MUFU.RCP R5, R0 ;  /* 0x0000000000058308 */ /* 0x000ff00000001000 */
[----:B------:R-:W0:Y:S02]  /*0300*/  @P0 MUFU.RCP R7, R6 ;  /* 0x0000000600070308 */ /* 0x000e240000001000 */
[----:B0-----:R-:W-:-:S04]  /*0310*/  @P0 FFMA R2, R6, R7, -1 ;  /* 0xbf80000006020423 */ /* 0x001fc80000000007 */
[----:B------:R-:W-:-:S04]  /*0320*/  @P0 FADD.FTZ R2, -R2, -RZ ;  /* 0x800000ff02020221 */ /* 0x000fc80000010100 */
[----:B------:R-:W-:-:S04]  /*0330*/  @P0 FFMA R2, R7, R2, R7 ;  /* 0x0000000207020223 */ /* 0x000fc80000000007 */
[----:B------:R-:W-:Y:S01]  /*0340*/  @P0 FFMA R5, R2, 1.84467440737095516160e+19, RZ ;  /* 0x5f80000002050823 */ /* 0x000fe200000000ff */
[----:B------:R-:W-:Y:S06]  /*0350*/  BRA `(.L_x_5) ;  /* 0x0000000000887947 */ /* 0x000fec0003800000 */
.L_x_4:
[----:B------:R-:W-:-:S05]  /*0360*/  VIADD R5, R2, 0xffffff03 ;  /* 0xffffff0302057836 */ /* 0x000fca0000000000 */
[----:B------:R-:W-:-:S13]  /*0370*/  ISETP.GT.U32.AND P0, PT, R5, 0x1, PT ;  /* 0x000000010500780c */ /* 0x000fda0003f04070 */
[----:B------:R-:W-:Y:S05]  /*0380*/  @P0 BRA `(.L_x_6) ;  /* 0x0000000000780947 */ /* 0x000fea0003800000 */
[----:B------:R-:W-:Y:S01]  /*0390*/  LOP3.LUT R6, R0, 0x7fffff, RZ, 0xc0, !PT ;  /* 0x007fffff00067812 */ /* 0x000fe200078ec0ff */
[----:B------:R-:W-:-:S03]  /*03a0*/  IMAD.MOV.U32 R10, RZ, RZ, 0x3 ;  /* 0x00000003ff0a7424 */ /* 0x000fc600078e00ff */
[----:B------:R-:W-:Y:S02]  /*03b0*/  LOP3.LUT R6, R6, 0x3f800000, RZ, 0xfc, !PT ;  /* 0x3f80000006067812 */ /* 0x000fe400078efcff */
[----:B------:R-:W-:Y:S02]  /*03c0*/  SHF.L.U32 R11, R10, R5, RZ ;  /* 0x000000050a0b7219 */ /* 0x000fe400000006ff */
[----:B------:R-:W0:Y:S02]  /*03d0*/  MUFU.RCP R7, R6 ;  /* 0x0000000600077308 */ /* 0x000e240000001000 */
[----:B0-----:R-:W-:-:S04]  /*03e0*/  FFMA R8, R6, R7, -1 ;  /* 0xbf80000006087423 */ /* 0x001fc80000000007 */
[----:B------:R-:W-:-:S04]  /*03f0*/  FADD.FTZ R8, -R8, -RZ ;  /* 0x800000ff08087221 */ /* 0x000fc80000010100 */
[CCC-:B------:R-:W-:Y:S01]  /*0400*/  FFMA.RM R9, R7.reuse, R8.reuse, R7.reuse ;  /* 0x0000000807097223 */ /* 0x1c0fe20000004007 */
[----:B------:R-:W-:-:S04]  /*0410*/  FFMA.RP R8, R7, R8, R7 ;  /* 0x0000000807087223 */ /* 0x000fc80000008007 */
[C---:B------:R-:W-:Y:S02]  /*0420*/  LOP3.LUT R7, R9.reuse, 0x7fffff, RZ, 0xc0, !PT ;  /* 0x007fffff09077812 */ /* 0x040fe400078ec0ff */
[----:B------:R-:W-:Y:S02]  /*0430*/  FSETP.NEU.FTZ.AND P0, PT, R9, R8, PT ;  /* 0x000000080900720b */ /* 0x000fe40003f1d000 */
[----:B------:R-:W-:Y:S02]  /*0440*/  LOP3.LUT R8, R7, 0x800000, RZ, 0xfc, !PT ;  /* 0x0080000007087812 */ /* 0x000fe400078efcff */
[----:B------:R-:W-:Y:S02]  /*0450*/  SEL R7, RZ, 0xffffffff, !P0 ;  /* 0xffffffffff077807 */ /* 0x000fe40004000000 */
[----:B------:R-:W-:Y:S02]  /*0460*/  LOP3.LUT R6, R11, R8, RZ, 0xc0, !PT ;  /* 0x000000080b067212 */ /* 0x000fe400078ec0ff */
[----:B------:R-:W-:-:S02]  /*0470*/  IADD3 R7, PT, PT, -R7, RZ, RZ ;  /* 0x000000ff07077210 */ /* 0x000fc40007ffe1ff */
[-C--:B------:R-:W-:Y:S02]  /*0480*/  SHF.R.U32.HI R6, RZ, R5.reuse, R6 ;  /* 0x00000005ff067219 */ /* 0x080fe40000011606 */
[----:B------:R-:W-:Y:S02]  /*0490*/  LOP3.LUT P1, RZ, R7, R5, R8, 0xf8, !PT ;  /* 0x0000000507ff7212 */ /* 0x000fe4000782f808 */
[C---:B------:R-:W-:Y:S02]  /*04a0*/  LOP3.LUT P0, RZ, R6.reuse, 0x1, RZ, 0xc0, !PT ;  /* 0x0000000106ff7812 */ /* 0x040fe4000780c0ff */
[----:B------:R-:W-:-:S04]  /*04b0*/  LOP3.LUT P2, RZ, R6, 0x2, RZ, 0xc0, !PT ;  /* 0x0000000206ff7812 */ /* 0x000fc8000784c0ff */
[----:B------:R-:W-:Y:S02]  /*04c0*/  PLOP3.LUT P0, PT, P0, P1, P2, 0xe0, 0x0 ;  /* 0x000000000000781c */ /* 0x000fe40000703c20 */
[----:B------:R-:W-:Y:S02]  /*04d0*/  LOP3.LUT P1, RZ, R0, 0x7fffff, RZ, 0xc0, !PT ;  /* 0x007fffff00ff7812 */ /* 0x000fe4000782c0ff */
[----:B------:R-:W-:-:S05]  /*04e0*/  SEL R5, RZ, 0x1, !P0 ;  /* 0x00000001ff057807 */ /* 0x000fca0004000000 */
[----:B------:R-:W-:-:S05]  /*04f0*/  IMAD.MOV R5, RZ, RZ, -R5 ;  /* 0x000000ffff057224 */ /* 0x000fca00078e0a05 */
[----:B------:R-:W-:Y:S02]  /*0500*/  ISETP.GE.AND P0, PT, R5, RZ, PT ;  /* 0x000000ff0500720c */ /* 0x000fe40003f06270 */
[----:B------:R-:W-:-:S04]  /*0510*/  IADD3 R5, PT, PT, R2, -0xfc, RZ ;  /* 0xffffff0402057810 */ /* 0x000fc80007ffe0ff */
[----:B------:R-:W-:-:S07]  /*0520*/  SHF.R.U32.HI R5, RZ, R5, R8 ;  /* 0x00000005ff057219 */ /* 0x000fce0000011608 */
[----:B------:R-:W-:-:S05]  /*0530*/  @!P0 VIADD R5, R5, 0x1 ;  /* 0x0000000105058836 */ /* 0x000fca0000000000 */
[----:B------:R-:W-:-:S04]  /*0540*/  @!P1 SHF.L.U32 R5, R5, 0x1, RZ ;  /* 0x0000000105059819 */ /* 0x000fc800000006ff */
[----:B------:R-:W-:Y:S01]  /*0550*/  LOP3.LUT R5, R5, 0x80000000, R0, 0xf8, !PT ;  /* 0x8000000005057812 */ /* 0x000fe200078ef800 */
[----:B------:R-:W-:Y:S06]  /*0560*/  BRA `(.L_x_5) ;  /* 0x0000000000047947 */ /* 0x000fec0003800000 */
.L_x_6:
[----:B------:R0:W1:Y:S02]  /*0570*/  MUFU.RCP R5, R0 ;  /* 0x0000000000057308 */ /* 0x0000640000001000 */
.L_x_5:
[----:B------:R-:W-:Y:S05]  /*0580*/  BSYNC.RECONVERGENT B1 ;  /* 0x0000000000017941 */ /* 0x000fea0003800200 */
.L_x_3:
[----:B-1----:R-:W-:Y:S02]  /*0590*/  IMAD.MOV.U32 R7, RZ, RZ, R5 ;  /* 0x000000ffff077224 */ /* 0x002fe400078e0005 */
[----:B------:R-:W-:-:S04]  /*05a0*/  HFMA2 R5, -RZ, RZ, 0, 0 ;  /* 0x00000000ff057431 */ /* 0x000fc800000001ff */
[----:B0-----:R-:W-:Y:S05]  /*05b0*/  RET.REL.NODEC R4 `(_Z7sigmoidPfS_i) ;  /* 0xfffffff804907950 */ /* 0x001fea0003c3ffff */
.L_x_7:
[----:B------:R-:W-:-:S00]  /*05c0*/  BRA `(.L_x_7) ;  /* 0xfffffffc00fc7947 */ /* 0x000fc0000383ffff */
[----:B------:R-:W-:-:S00]  /*05d0*/  NOP ;  /* 0x0000000000007918 */ /* 0x000fc00000000000 */
        /* <DEDUP_REMOVED lines=10> */
.L_x_9:


//--------------------- .text._Z4tanhPfi          --------------------------
	.section	.text._Z4tanhPfi,"ax",@progbits
	.align	128
        .global         _Z4tanhPfi
        .type           _Z4tanhPfi,@function
        .size           _Z4tanhPfi,(.L_x_11 - _Z4tanhPfi)
        .other          _Z4tanhPfi,@"STO_CUDA_ENTRY STV_DEFAULT"
_Z4tanhPfi:
.text._Z4tanhPfi:
        /* <DEDUP_REMOVED lines=10> */
[----:B0-----:R-:W-:-:S05]  /*00a0*/  IMAD.WIDE R2, R5, 0x4, R2 ;  /* 0x0000000405027825 */ /* 0x001fca00078e0202 */
[----:B-1----:R-:W2:Y:S01]  /*00b0*/  LDG.E R4, desc[UR4][R2.64] ;  /* 0x0000000402047981 */ /* 0x002ea2000c1e1900 */
[----:B------:R-:W-:Y:S01]  /*00c0*/  HFMA2 R8, -RZ, RZ, 1.125, -9232 ;  /* 0x3c80f082ff087431 */ /* 0x000fe200000001ff */
[----:B------:R-:W-:Y:S01]  /*00d0*/  MOV R6, 0x3f800000 ;  /* 0x3f80000000067802 */ /* 0x000fe20000000f00 */
[C---:B--2---:R-:W-:Y:S01]  /*00e0*/  FMUL R0, |R4|.reuse, 2.8853900432586669922 ;  /* 0x4038aa3b04007820 */ /* 0x044fe20000400200 */
[C---:B------:R-:W-:Y:S01]  /*00f0*/  FMUL R9, R4.reuse, R4 ;  /* 0x0000000404097220 */ /* 0x040fe20000400000 */
[C---:B------:R-:W-:Y:S02]  /*0100*/  FSETP.GE.AND P1, PT, |R4|.reuse, 0.60000002384185791016, PT ;  /* 0x3f19999a0400780b */ /* 0x040fe40003f26200 */
[----:B------:R-:W-:Y:S01]  /*0110*/  FSETP.GE.AND P0, PT, |R4|, 9.010913848876953125, PT ;  /* 0x41102cb40400780b */ /* 0x000fe20003f06200 */
[C---:B------:R-:W-:Y:S01]  /*0120*/  FFMA R8, R9.reuse, R8, -0.052303962409496307373 ;  /* 0xbd563cae09087423 */ /* 0x040fe20000000008 */
[----:B------:R-:W0:Y:S03]  /*0130*/  MUFU.EX2 R0, R0 ;  /* 0x0000000000007308 */ /* 0x000e260000000800 */
[----:B------:R-:W-:Y:S01]  /*0140*/  FFMA R8, R9, R8, 0.1331529766321182251 ;  /* 0x3e08594109087423 */ /* 0x000fe20000000008 */
[----:B0-----:R-:W-:-:S03]  /*0150*/  FADD R5, R0, 1 ;  /* 0x3f80000000057421 */ /* 0x001fc60000000000 */
[----:B------:R-:W-:-:S04]  /*0160*/  FFMA R0, R9, R8, -0.33332768082618713379 ;  /* 0xbeaaa9ed09007423 */ /* 0x000fc80000000008 */
[----:B------:R-:W-:Y:S01]  /*0170*/  FFMA R9, R9, R0, RZ ;  /* 0x0000000009097223 */ /* 0x000fe200000000ff */
[----:B------:R-:W0:Y:S02]  /*0180*/  MUFU.RCP R5, R5 ;  /* 0x0000000500057308 */ /* 0x000e240000001000 */
[----:B0-----:R-:W-:-:S05]  /*0190*/  FFMA R6, R5, -2, R6 ;  /* 0xc000000005067823 */ /* 0x001fca0000000006 */
[----:B------:R-:W-:-:S04]  /*01a0*/  FSEL R7, R6, 1, !P0 ;  /* 0x3f80000006077808 */ /* 0x000fc80004000000 */
[--C-:B------:R-:W-:Y:S01]  /*01b0*/  LOP3.LUT R7, R7, 0x80000000, R4.reuse, 0xb8, !PT ;  /* 0x8000000007077812 */ /* 0x100fe200078eb804 */
[----:B------:R-:W-:-:S05]  /*01c0*/  @!P1 FFMA R7, R4, R9, R4 ;  /* 0x0000000904079223 */ /* 0x000fca0000000004 */
[----:B------:R-:W-:Y:S01]  /*01d0*/  STG.E desc[UR4][R2.64], R7 ;  /* 0x0000000702007986 */ /* 0x000fe2000c101904 */
[----:B------:R-:W-:Y:S05]  /*01e0*/  EXIT ;  /* 0x000000000000794d */ /* 0x000fea0003800000 */
.L_x_8:
        /* <DEDUP_REMOVED lines=9> */
.L_x_11:


//--------------------- .nv.shared.reserved.0     --------------------------
	.section	.nv.shared.reserved.0,"aw",@nobits
	.weak		__nv_reservedSMEM_offset_0_alias
	.size		__nv_reservedSMEM_offset_0_alias, 0, 64
	.other		__nv_reservedSMEM_offset_0_alias,@"STO_CUDA_RESERVED_SHARED STV_DEFAULT"
__nv_reservedSMEM_offset_0_alias:
	.zero		0
	.zero		64


//--------------------- .nv.constant0._Z7sigmoidPfS_i --------------------------
	.section	.nv.constant0._Z7sigmoidPfS_i,"a",@progbits
	.sectionflags	@""
	.align	4
.nv.constant0._Z7sigmoidPfS_i:
	.zero		916


//--------------------- .nv.constant0._Z4tanhPfi  --------------------------
	.section	.nv.constant0._Z4tanhPfi,"a",@progbits
	.sectionflags	@""
	.align	4
.nv.constant0._Z4tanhPfi:
	.zero		908


//--------------------- SYMBOLS --------------------------

	.type		.nv.reservedSmem.offset0,@object
	.size		.nv.reservedSmem.offset0,0x4
